	.headerflags	@"EF_CUDA_TEXMODE_UNIFIED EF_CUDA_64BIT_ADDRESS EF_CUDA_ACCELERATORS EF_CUDA_SM90 EF_CUDA_VIRTUAL_SM(EF_CUDA_SM90)"
	.elftype	@"ET_EXEC"


//--------------------- .nv.info                  --------------------------
	.section	.nv.info,"",@"SHT_CUDA_INFO"
	.align	4


	//----- nvinfo : EIATTR_REGCOUNT
	.align		4
        /*0000*/ 	.byte	0x04, 0x2f
        /*0002*/ 	.short	(.L_3 - .L_2)
	.align		4
.L_2:
        /*0004*/ 	.word	index@(triton_poi_fused__native_batch_norm_legit_no_training_add_convolution_relu_81)
        /*0008*/ 	.word	0x00000018


	//----- nvinfo : EIATTR_MIN_STACK_SIZE
	.align		4
.L_3:
        /*000c*/ 	.byte	0x04, 0x12
        /*000e*/ 	.short	(.L_5 - .L_4)
	.align		4
.L_4:
        /*0010*/ 	.word	index@(triton_poi_fused__native_batch_norm_legit_no_training_add_convolution_relu_81)
        /*0014*/ 	.word	0x00000000


	//----- nvinfo : EIATTR_FRAME_SIZE
	.align		4
.L_5:
        /*0018*/ 	.byte	0x04, 0x11
        /*001a*/ 	.short	(.L_7 - .L_6)
	.align		4
.L_6:
        /*001c*/ 	.word	index@(triton_poi_fused__native_batch_norm_legit_no_training_add_convolution_relu_81)
        /*0020*/ 	.word	0x00000000


	//----- nvinfo : EIATTR_MIN_STACK_SIZE
	.align		4
.L_7:
        /*0024*/ 	.byte	0x04, 0x12
        /*0026*/ 	.short	(.L_9 - .L_8)
	.align		4
.L_8:
        /*0028*/ 	.word	index@(triton_poi_fused__native_batch_norm_legit_no_training_add_convolution_relu_81)
        /*002c*/ 	.word	0x00000000
.L_9:


//--------------------- .nv.info.triton_poi_fused__native_batch_norm_legit_no_training_add_convolution_relu_81 --------------------------
	.section	.nv.info.triton_poi_fused__native_batch_norm_legit_no_training_add_convolution_relu_81,"",@"SHT_CUDA_INFO"
	.sectionflags	@""
	.align	4


	//----- nvinfo : EIATTR_CUDA_API_VERSION
	.align		4
        /*0000*/ 	.byte	0x04, 0x37
        /*0002*/ 	.short	(.L_11 - .L_10)
.L_10:
        /*0004*/ 	.word	0x0000007c


	//----- nvinfo : EIATTR_KPARAM_INFO
	.align		4
.L_11:
        /*0008*/ 	.byte	0x04, 0x17
        /*000a*/ 	.short	(.L_13 - .L_12)
.L_12:
        /*000c*/ 	.word	0x00000000
        /*0010*/ 	.short	0x0008
        /*0012*/ 	.short	0x0040
        /*0014*/ 	.byte	0x00, 0xf0, 0x11, 0x00


	//----- nvinfo : EIATTR_KPARAM_INFO
	.align		4
.L_13:
        /*0018*/ 	.byte	0x04, 0x17
        /*001a*/ 	.short	(.L_15 - .L_14)
.L_14:
        /*001c*/ 	.word	0x00000000
        /*0020*/ 	.short	0x0007
        /*0022*/ 	.short	0x0038
        /*0024*/ 	.byte	0x00, 0xf4, 0x21, 0x00


	//----- nvinfo : EIATTR_KPARAM_INFO
	.align		4
.L_15:
        /*0028*/ 	.byte	0x04, 0x17
        /*002a*/ 	.short	(.L_17 - .L_16)
.L_16:
        /*002c*/ 	.word	0x00000000
        /*0030*/ 	.short	0x0006
        /*0032*/ 	.short	0x0030
        /*0034*/ 	.byte	0x00, 0xf4, 0x21, 0x00


	//----- nvinfo : EIATTR_KPARAM_INFO
	.align		4
.L_17:
        /*0038*/ 	.byte	0x04, 0x17
        /*003a*/ 	.short	(.L_19 - .L_18)
.L_18:
        /*003c*/ 	.word	0x00000000
        /*0040*/ 	.short	0x0005
        /*0042*/ 	.short	0x0028
        /*0044*/ 	.byte	0x00, 0xf4, 0x21, 0x00


	//----- nvinfo : EIATTR_KPARAM_INFO
	.align		4
.L_19:
        /*0048*/ 	.byte	0x04, 0x17
        /*004a*/ 	.short	(.L_21 - .L_20)
.L_20:
        /*004c*/ 	.word	0x00000000
        /*0050*/ 	.short	0x0004
        /*0052*/ 	.short	0x0020
        /*0054*/ 	.byte	0x00, 0xf4, 0x21, 0x00


	//----- nvinfo : EIATTR_KPARAM_INFO
	.align		4
.L_21:
        /*0058*/ 	.byte	0x04, 0x17
        /*005a*/ 	.short	(.L_23 - .L_22)
.L_22:
        /*005c*/ 	.word	0x00000000
        /*0060*/ 	.short	0x0003
        /*0062*/ 	.short	0x0018
        /*0064*/ 	.byte	0x00, 0xf4, 0x21, 0x00


	//----- nvinfo : EIATTR_KPARAM_INFO
	.align		4
.L_23:
        /*0068*/ 	.byte	0x04, 0x17
        /*006a*/ 	.short	(.L_25 - .L_24)
.L_24:
        /*006c*/ 	.word	0x00000000
        /*0070*/ 	.short	0x0002
        /*0072*/ 	.short	0x0010
        /*0074*/ 	.byte	0x00, 0xf4, 0x21, 0x00


	//----- nvinfo : EIATTR_KPARAM_INFO
	.align		4
.L_25:
        /*0078*/ 	.byte	0x04, 0x17
        /*007a*/ 	.short	(.L_27 - .L_26)
.L_26:
        /*007c*/ 	.word	0x00000000
        /*0080*/ 	.short	0x0001
        /*0082*/ 	.short	0x0008
        /*0084*/ 	.byte	0x00, 0xf4, 0x21, 0x00


	//----- nvinfo : EIATTR_KPARAM_INFO
	.align		4
.L_27:
        /*0088*/ 	.byte	0x04, 0x17
        /*008a*/ 	.short	(.L_29 - .L_28)
.L_28:
        /*008c*/ 	.word	0x00000000
        /*0090*/ 	.short	0x0000
        /*0092*/ 	.short	0x0000
        /*0094*/ 	.byte	0x00, 0xf4, 0x21, 0x00


	//----- nvinfo : EIATTR_SPARSE_MMA_MASK
	.align		4
.L_29:
        /*0098*/ 	.byte	0x03, 0x50
        /*009a*/ 	.short	0x0000


	//----- nvinfo : EIATTR_MAXREG_COUNT
	.align		4
        /*009c*/ 	.byte	0x03, 0x1b
        /*009e*/ 	.short	0x00ff


	//----- nvinfo : EIATTR_EXIT_INSTR_OFFSETS
	.align		4
        /*00a0*/ 	.byte	0x04, 0x1c
        /*00a2*/ 	.short	(.L_31 - .L_30)


	//   ....[0]....
.L_30:
        /*00a4*/ 	.word	0x00000410


	//----- nvinfo : EIATTR_REQNTID
	.align		4
.L_31:
        /*00a8*/ 	.byte	0x04, 0x10
        /*00aa*/ 	.short	(.L_33 - .L_32)
.L_32:
        /*00ac*/ 	.word	0x00000080
        /*00b0*/ 	.word	0x00000001
        /*00b4*/ 	.word	0x00000001


	//----- nvinfo : EIATTR_CBANK_PARAM_SIZE
	.align		4
.L_33:
        /*00b8*/ 	.byte	0x03, 0x19
        /*00ba*/ 	.short	0x0044


	//----- nvinfo : EIATTR_PARAM_CBANK
	.align		4
        /*00bc*/ 	.byte	0x04, 0x0a
        /*00be*/ 	.short	(.L_35 - .L_34)
	.align		4
.L_34:
        /*00c0*/ 	.word	index@(.nv.constant0.triton_poi_fused__native_batch_norm_legit_no_training_add_convolution_relu_81)
        /*00c4*/ 	.short	0x0210
        /*00c6*/ 	.short	0x0044


	//----- nvinfo : EIATTR_SW_WAR
	.align		4
.L_35:
        /*00c8*/ 	.byte	0x04, 0x36
        /*00ca*/ 	.short	(.L_37 - .L_36)
.L_36:
        /*00cc*/ 	.word	0x00000008
.L_37:


//--------------------- .nv.callgraph             --------------------------
	.section	.nv.callgraph,"",@"SHT_CUDA_CALLGRAPH"
	.align	4
	.sectionentsize	8
	.align		4
        /*0000*/ 	.word	0x00000000
	.align		4
        /*0004*/ 	.word	0xffffffff
	.align		4
        /*0008*/ 	.word	0x00000000
	.align		4
        /*000c*/ 	.word	0xfffffffe
	.align		4
        /*0010*/ 	.word	0x00000000
	.align		4
        /*0014*/ 	.word	0xfffffffd
	.align		4
        /*0018*/ 	.word	0x00000000
	.align		4
        /*001c*/ 	.word	0xfffffffc


//--------------------- .nv.constant4             --------------------------
	.section	.nv.constant4,"a",@progbits
	.align	8
	.align		8
.nv.constant4:
        /*0000*/ 	.dword	_$_str
	.align		8
        /*0008*/ 	.dword	_$_str_$_2


//--------------------- .text.triton_poi_fused__native_batch_norm_legit_no_training_add_convolution_relu_81 --------------------------
	.section	.text.triton_poi_fused__native_batch_norm_legit_no_training_add_convolution_relu_81,"ax",@progbits
	.align	128
        .global         triton_poi_fused__native_batch_norm_legit_no_training_add_convolution_relu_81
        .type           triton_poi_fused__native_batch_norm_legit_no_training_add_convolution_relu_81,@function
        .size           triton_poi_fused__native_batch_norm_legit_no_training_add_convolution_relu_81,(.L_x_1 - triton_poi_fused__native_batch_norm_legit_no_training_add_convolution_relu_81)
        .other          triton_poi_fused__native_batch_norm_legit_no_training_add_convolution_relu_81,@"STO_CUDA_ENTRY STV_DEFAULT"
triton_poi_fused__native_batch_norm_legit_no_training_add_convolution_relu_81:
.text.triton_poi_fused__native_batch_norm_legit_no_training_add_convolution_relu_81:
[----:B------:R-:W-:Y:S01]  /*0000*/  LDC R1, c[0x0][0x28] ;  /* 0x00000a00ff017b82 */ /* 0x000fe20000000800 */
[----:B------:R-:W1:Y:S07]  /*0010*/  S2R R0, SR_TID.X ;  /* 0x0000000000007919 */ /* 0x000e6e0000002100 */
[----:B------:R-:W2:Y:S01]  /*0020*/  LDC.64 R18, c[0x0][0x228] ;  /* 0x00008a00ff127b82 */ /* 0x000ea20000000a00 */
[----:B------:R-:W-:Y:S01]  /*0030*/  ULDC.64 UR4, c[0x0][0x208] ;  /* 0x0000820000047ab9 */ /* 0x000fe20000000a00 */
[----:B------:R-:W3:Y:S06]  /*0040*/  S2R R5, SR_CTAID.X ;  /* 0x0000000000057919 */ /* 0x000eec0000002500 */
[----:B------:R-:W4:Y:S08]  /*0050*/  LDC.64 R16, c[0x0][0x218] ;  /* 0x00008600ff107b82 */ /* 0x000f300000000a00 */
[----:B------:R-:W5:Y:S08]  /*0060*/  LDC.64 R20, c[0x0][0x220] ;  /* 0x00008800ff147b82 */ /* 0x000f700000000a00 */
[----:B------:R-:W4:Y:S01]  /*0070*/  LDC.64 R12, c[0x0][0x230] ;  /* 0x00008c00ff0c7b82 */ /* 0x000f220000000a00 */
[----:B-1----:R-:W-:-:S07]  /*0080*/  SHF.L.U32 R0, R0, 0x1, RZ ;  /* 0x0000000100007819 */ /* 0x002fce00000006ff */
[----:B------:R-:W1:Y:S01]  /*0090*/  LDC.64 R10, c[0x0][0x238] ;  /* 0x00008e00ff0a7b82 */ /* 0x000e620000000a00 */
[----:B---3--:R-:W-:Y:S02]  /*00a0*/  SHF.R.S32.HI R3, RZ, 0x17, R5 ;  /* 0x00000017ff037819 */ /* 0x008fe40000011405 */
[----:B------:R-:W-:Y:S02]  /*00b0*/  LOP3.LUT R0, R0, 0xfe, RZ, 0xc0, !PT ;  /* 0x000000fe00007812 */ /* 0x000fe400078ec0ff */
[----:B------:R-:W-:-:S03]  /*00c0*/  SGXT R3, R3, 0x1 ;  /* 0x000000010303781a */ /* 0x000fc60000000200 */
[----:B------:R-:W3:Y:S01]  /*00d0*/  LDC.64 R6, c[0x0][0x240] ;  /* 0x00009000ff067b82 */ /* 0x000ee20000000a00 */
[----:B------:R-:W-:-:S04]  /*00e0*/  LEA R0, R5, R0, 0x8 ;  /* 0x0000000005007211 */ /* 0x000fc800078e40ff */
[----:B------:R-:W-:-:S04]  /*00f0*/  LEA.HI R3, R3, R0, RZ, 0x2 ;  /* 0x0000000003037211 */ /* 0x000fc800078f10ff */
[--C-:B------:R-:W-:Y:S02]  /*0100*/  SHF.R.S32.HI R15, RZ, 0x2, R3.reuse ;  /* 0x00000002ff0f7819 */ /* 0x100fe40000011403 */
[----:B------:R-:W-:-:S04]  /*0110*/  SHF.R.S32.HI R2, RZ, 0x1f, R3 ;  /* 0x0000001fff027819 */ /* 0x000fc80000011403 */
[----:B------:R-:W-:-:S04]  /*0120*/  LEA.HI R2, R2, R15, RZ, 0x9 ;  /* 0x0000000f02027211 */ /* 0x000fc800078f48ff */
[----:B------:R-:W-:-:S04]  /*0130*/  LOP3.LUT R2, R2, 0xfffffe00, RZ, 0xc0, !PT ;  /* 0xfffffe0002027812 */ /* 0x000fc800078ec0ff */
[----:B------:R-:W-:Y:S02]  /*0140*/  IADD3 R15, R15, -R2, RZ ;  /* 0x800000020f0f7210 */ /* 0x000fe40007ffe0ff */
[----:B------:R-:W1:Y:S03]  /*0150*/  LDC.64 R2, c[0x0][0x210] ;  /* 0x00008400ff027b82 */ /* 0x000e660000000a00 */
[----:B--2---:R-:W-:-:S05]  /*0160*/  IMAD.WIDE R18, R15, 0x4, R18 ;  /* 0x000000040f127825 */ /* 0x004fca00078e0212 */
[----:B------:R5:W2:Y:S01]  /*0170*/  LDG.E.EL R8, desc[UR4][R18.64] ;  /* 0x0000000412087981 */ /* 0x000aa2000c2e1900 */
[----:B----4-:R-:W-:-:S05]  /*0180*/  IMAD.WIDE R16, R15, 0x4, R16 ;  /* 0x000000040f107825 */ /* 0x010fca00078e0210 */
[----:B------:R-:W4:Y:S01]  /*0190*/  LDG.E.EL R9, desc[UR4][R16.64] ;  /* 0x0000000410097981 */ /* 0x000f22000c2e1900 */
[----:B-----5:R-:W-:-:S05]  /*01a0*/  IMAD.WIDE R18, R15, 0x4, R20 ;  /* 0x000000040f127825 */ /* 0x020fca00078e0214 */
[----:B------:R-:W5:Y:S01]  /*01b0*/  LDG.E.EL R14, desc[UR4][R18.64] ;  /* 0x00000004120e7981 */ /* 0x000f62000c2e1900 */
[----:B01----:R-:W-:-:S05]  /*01c0*/  IMAD.WIDE R2, R0, 0x4, R2 ;  /* 0x0000000400027825 */ /* 0x003fca00078e0202 */
[----:B------:R-:W4:Y:S01]  /*01d0*/  LDG.E.64 R4, desc[UR4][R2.64] ;  /* 0x0000000402047981 */ /* 0x000f22000c1e1b00 */
[----:B------:R-:W-:-:S04]  /*01e0*/  IMAD.WIDE R12, R15, 0x4, R12 ;  /* 0x000000040f0c7825 */ /* 0x000fc800078e020c */
[----:B------:R-:W-:Y:S02]  /*01f0*/  IMAD.WIDE R20, R15, 0x4, R10 ;  /* 0x000000040f147825 */ /* 0x000fe400078e020a */
[----:B------:R0:W5:Y:S04]  /*0200*/  LDG.E.EL R10, desc[UR4][R12.64] ;  /* 0x000000040c0a7981 */ /* 0x000168000c2e1900 */
[----:B------:R-:W5:Y:S01]  /*0210*/  LDG.E.EL R11, desc[UR4][R20.64] ;  /* 0x00000004140b7981 */ /* 0x000f62000c2e1900 */
[----:B---3--:R-:W-:-:S06]  /*0220*/  IMAD.WIDE R6, R0, 0x4, R6 ;  /* 0x0000000400067825 */ /* 0x008fcc00078e0206 */
[----:B------:R-:W3:Y:S01]  /*0230*/  LDG.E.64 R6, desc[UR4][R6.64] ;  /* 0x0000000406067981 */ /* 0x000ee2000c1e1b00 */
[----:B0-----:R-:W-:Y:S01]  /*0240*/  HFMA2.MMA R12, -RZ, RZ, 1.625, 0 ;  /* 0x3e800000ff0c7435 */ /* 0x001fe200000001ff */
[----:B--2---:R-:W-:-:S04]  /*0250*/  FADD R8, R8, 9.9999997473787516356e-06 ;  /* 0x3727c5ac08087421 */ /* 0x004fc80000000000 */
[----:B------:R-:W0:Y:S02]  /*0260*/  MUFU.SQRT R15, R8 ;  /* 0x00000008000f7308 */ /* 0x000e240000002000 */
[C---:B0-----:R-:W-:Y:S02]  /*0270*/  FSETP.GT.AND P0, PT, R15.reuse, 8.50705917302346158658e+37, PT ;  /* 0x7e8000000f00780b */ /* 0x041fe40003f04000 */
[----:B------:R-:W-:-:S11]  /*0280*/  FSETP.GEU.AND P1, PT, R15, 1.175494350822287508e-38, PT ;  /* 0x008000000f00780b */ /* 0x000fd60003f2e000 */
[----:B------:R-:W-:-:S04]  /*0290*/  @P0 FMUL R15, R15, 0.25 ;  /* 0x3e8000000f0f0820 */ /* 0x000fc80000400000 */
[----:B------:R-:W-:-:S06]  /*02a0*/  @!P1 FMUL R15, R15, 16777216 ;  /* 0x4b8000000f0f9820 */ /* 0x000fcc0000400000 */
[----:B------:R-:W0:Y:S01]  /*02b0*/  MUFU.RCP R15, R15 ;  /* 0x0000000f000f7308 */ /* 0x000e220000001000 */
[----:B------:R-:W-:Y:S01]  /*02c0*/  FSEL R12, R12, 1, P0 ;  /* 0x3f8000000c0c7808 */ /* 0x000fe20000000000 */
[--C-:B----4-:R-:W-:Y:S01]  /*02d0*/  FADD R4, R4, R9.reuse ;  /* 0x0000000904047221 */ /* 0x110fe20000000000 */
[----:B------:R-:W-:Y:S02]  /*02e0*/  FADD R5, R5, R9 ;  /* 0x0000000905057221 */ /* 0x000fe40000000000 */
[----:B------:R-:W1:Y:S01]  /*02f0*/  LDC.64 R8, c[0x0][0x248] ;  /* 0x00009200ff087b82 */ /* 0x000e620000000a00 */
[----:B------:R-:W-:-:S04]  /*0300*/  @!P1 FMUL R12, R12, 16777216 ;  /* 0x4b8000000c0c9820 */ /* 0x000fc80000400000 */
[----:B0-----:R-:W-:Y:S01]  /*0310*/  FMUL R13, R15, R12 ;  /* 0x0000000c0f0d7220 */ /* 0x001fe20000400000 */
[C---:B-----5:R-:W-:Y:S01]  /*0320*/  FADD R12, -R14.reuse, R4 ;  /* 0x000000040e0c7221 */ /* 0x060fe20000000100 */
[----:B------:R-:W-:-:S03]  /*0330*/  FADD R14, -R14, R5 ;  /* 0x000000050e0e7221 */ /* 0x000fc60000000100 */
[-C--:B------:R-:W-:Y:S01]  /*0340*/  FMUL R12, R12, R13.reuse ;  /* 0x0000000d0c0c7220 */ /* 0x080fe20000400000 */
[----:B------:R-:W-:-:S03]  /*0350*/  FMUL R14, R14, R13 ;  /* 0x0000000d0e0e7220 */ /* 0x000fc60000400000 */
[C-C-:B------:R-:W-:Y:S01]  /*0360*/  FFMA R12, R10.reuse, R12, R11.reuse ;  /* 0x0000000c0a0c7223 */ /* 0x140fe2000000000b */
[----:B------:R-:W-:-:S04]  /*0370*/  FFMA R14, R10, R14, R11 ;  /* 0x0000000e0a0e7223 */ /* 0x000fc8000000000b */
[----:B------:R-:W-:Y:S02]  /*0380*/  FSETP.GEU.AND P0, PT, R12, RZ, PT ;  /* 0x000000ff0c00720b */ /* 0x000fe40003f0e000 */
[----:B------:R-:W-:Y:S02]  /*0390*/  FSETP.GEU.AND P1, PT, R14, RZ, PT ;  /* 0x000000ff0e00720b */ /* 0x000fe40003f2e000 */
[----:B------:R-:W-:Y:S02]  /*03a0*/  FSEL R11, R12, RZ, P0 ;  /* 0x000000ff0c0b7208 */ /* 0x000fe40000000000 */
[----:B------:R-:W-:Y:S01]  /*03b0*/  FSEL R14, R14, RZ, P1 ;  /* 0x000000ff0e0e7208 */ /* 0x000fe20000800000 */
[----:B-1----:R-:W-:-:S04]  /*03c0*/  IMAD.WIDE R8, R0, 0x4, R8 ;  /* 0x0000000400087825 */ /* 0x002fc800078e0208 */
[----:B---3--:R-:W-:Y:S01]  /*03d0*/  FADD R6, R6, R11 ;  /* 0x0000000b06067221 */ /* 0x008fe20000000000 */
[----:B------:R-:W-:Y:S01]  /*03e0*/  FADD R7, R7, R14 ;  /* 0x0000000e07077221 */ /* 0x000fe20000000000 */
[----:B------:R-:W-:Y:S04]  /*03f0*/  STG.E.64 desc[UR4][R2.64], R4 ;  /* 0x0000000402007986 */ /* 0x000fe8000c101b04 */
[----:B------:R-:W-:Y:S01]  /*0400*/  STG.E.64 desc[UR4][R8.64], R6 ;  /* 0x0000000608007986 */ /* 0x000fe2000c101b04 */
[----:B------:R-:W-:Y:S05]  /*0410*/  EXIT ;  /* 0x000000000000794d */ /* 0x000fea0003800000 */
.L_x_0:
[----:B------:R-:W-:-:S00]  /*0420*/  BRA `(.L_x_0) ;  /* 0xfffffffc00fc7947 */ /* 0x000fc0000383ffff */
[----:B------:R-:W-:-:S00]  /*0430*/  NOP ;  /* 0x0000000000007918 */ /* 0x000fc00000000000 */
        /* <DEDUP_REMOVED lines=12> */
.L_x_1:


//--------------------- .nv.global.init           --------------------------
	.section	.nv.global.init,"aw",@progbits
.nv.global.init:
	.type		_$_str,@object
	.size		_$_str,(_$_str_$_2 - _$_str)
_$_str:
        /*0000*/ 	.byte	0x5f, 0x5f, 0x43, 0x55, 0x44, 0x41, 0x5f, 0x46, 0x54, 0x5a, 0x00
	.type		_$_str_$_2,@object
	.size		_$_str_$_2,(.L_1 - _$_str_$_2)
_$_str_$_2:
        /*000b*/ 	.byte	0x5f, 0x5f, 0x43, 0x55, 0x44, 0x41, 0x5f, 0x50, 0x52, 0x45, 0x43, 0x5f, 0x53, 0x51, 0x52, 0x54
        /*001b*/ 	.byte	0x00
.L_1:


//--------------------- .nv.constant0.triton_poi_fused__native_batch_norm_legit_no_training_add_convolution_relu_81 --------------------------
	.section	.nv.constant0.triton_poi_fused__native_batch_norm_legit_no_training_add_convolution_relu_81,"a",@progbits
	.sectionflags	@""
	.align	4
.nv.constant0.triton_poi_fused__native_batch_norm_legit_no_training_add_convolution_relu_81:
	.zero		596
